//
// Generated by NVIDIA NVVM Compiler
//
// Compiler Build ID: CL-36424714
// Cuda compilation tools, release 13.0, V13.0.88
// Based on NVVM 20.0.0
//

.version 9.0
.target sm_100
.address_size 64

	// .globl	_Z10add_arraysPKfS0_Pfi
.extern .func  (.param .b32 func_retval0) vprintf
(
	.param .b64 vprintf_param_0,
	.param .b64 vprintf_param_1
)
;
.global .align 1 .b8 $str[35] = {84, 104, 114, 101, 97, 100, 32, 37, 100, 58, 32, 65, 91, 37, 100, 93, 32, 61, 32, 37, 102, 44, 32, 66, 91, 37, 100, 93, 32, 61, 32, 37, 102, 10};

.visible .entry _Z10add_arraysPKfS0_Pfi(
	.param .u64 .ptr .align 1 _Z10add_arraysPKfS0_Pfi_param_0,
	.param .u64 .ptr .align 1 _Z10add_arraysPKfS0_Pfi_param_1,
	.param .u64 .ptr .align 1 _Z10add_arraysPKfS0_Pfi_param_2,
	.param .u32 _Z10add_arraysPKfS0_Pfi_param_3
)
{
	.local .align 16 .b8 	__local_depot0[32];
	.reg .b64 	%SP;
	.reg .b64 	%SPL;
	.reg .pred 	%p<2>;
	.reg .b32 	%r<8>;
	.reg .b32 	%f<6>;
	.reg .b64 	%rd<15>;
	.reg .b64 	%fd<3>;

	mov.u64 	%SPL, __local_depot0;
	cvta.local.u64 	%SP, %SPL;
	ld.param.u64 	%rd1, [_Z10add_arraysPKfS0_Pfi_param_0];
	ld.param.u64 	%rd2, [_Z10add_arraysPKfS0_Pfi_param_1];
	ld.param.u64 	%rd3, [_Z10add_arraysPKfS0_Pfi_param_2];
	ld.param.u32 	%r2, [_Z10add_arraysPKfS0_Pfi_param_3];
	mov.u32 	%r3, %tid.x;
	mov.u32 	%r4, %ctaid.x;
	mov.u32 	%r5, %ntid.x;
	mad.lo.s32 	%r1, %r4, %r5, %r3;
	setp.ge.s32 	%p1, %r1, %r2;
	@%p1 bra 	$L__BB0_2;
	add.u64 	%rd4, %SP, 0;
	add.u64 	%rd5, %SPL, 0;
	cvta.to.global.u64 	%rd6, %rd1;
	cvta.to.global.u64 	%rd7, %rd2;
	cvta.to.global.u64 	%rd8, %rd3;
	mul.wide.s32 	%rd9, %r1, 4;
	add.s64 	%rd10, %rd6, %rd9;
	ld.global.f32 	%f1, [%rd10];
	add.s64 	%rd11, %rd7, %rd9;
	ld.global.f32 	%f2, [%rd11];
	add.f32 	%f3, %f1, %f2;
	add.s64 	%rd12, %rd8, %rd9;
	st.global.f32 	[%rd12], %f3;
	ld.global.f32 	%f4, [%rd10];
	cvt.f64.f32 	%fd1, %f4;
	ld.global.f32 	%f5, [%rd11];
	cvt.f64.f32 	%fd2, %f5;
	st.local.v2.u32 	[%rd5], {%r1, %r1};
	st.local.f64 	[%rd5+8], %fd1;
	st.local.u32 	[%rd5+16], %r1;
	st.local.f64 	[%rd5+24], %fd2;
	mov.u64 	%rd13, $str;
	cvta.global.u64 	%rd14, %rd13;
	{ // callseq 0, 0
	.param .b64 param0;
	st.param.b64 	[param0], %rd14;
	.param .b64 param1;
	st.param.b64 	[param1], %rd4;
	.param .b32 retval0;
	call.uni (retval0), 
	vprintf, 
	(
	param0, 
	param1
	);
	ld.param.b32 	%r6, [retval0];
	} // callseq 0
$L__BB0_2:
	ret;

}


// ===== COMPILED SASS (sm_100) =====

	.target	sm_100

	.elftype	@"ET_EXEC"


//--------------------- .note.nv.tkinfo           --------------------------
	.section	.note.nv.tkinfo,"",@"SHT_NOTE"
	.sectionflags	@"SHF_NOTE_NV_TKINFO"
	.tkinfo
        /*0018*/ 	.word	0x00000002
        /*0030*/ 	.string	""
        /*0030*/ 	.string	"ptxas"
        /*0030*/ 	.string	"Cuda compilation tools, release 13.0, V13.0.88"
        /*0030*/ 	.string	"Build cuda_13.0.r13.0/compiler.36424714_0"
        /*0030*/ 	.string	"-arch sm_100 -m 64 "



//--------------------- .note.nv.cuinfo           --------------------------
	.section	.note.nv.cuinfo,"",@"SHT_NOTE"
	.sectionflags	@"SHF_NOTE_NV_CUINFO"
        /*0018*/ 	.short	0x0002
        /*001a*/ 	.short	0x0064
        /*001c*/ 	.short	0x0082
	.zero		2


//--------------------- .nv.info                  --------------------------
	.section	.nv.info,"",@"SHT_CUDA_INFO"
	.align	4


	//----- nvinfo : EIATTR_REGCOUNT
	.align		4
        /*0000*/ 	.byte	0x04, 0x2f
        /*0002*/ 	.short	(.L_2 - .L_1)
	.align		4
.L_1:
        /*0004*/ 	.word	index@(_Z10add_arraysPKfS0_Pfi)
        /*0008*/ 	.word	0x00000018


	//----- nvinfo : EIATTR_FRAME_SIZE
	.align		4
.L_2:
        /*000c*/ 	.byte	0x04, 0x11
        /*000e*/ 	.short	(.L_4 - .L_3)
	.align		4
.L_3:
        /*0010*/ 	.word	index@(_Z10add_arraysPKfS0_Pfi)
        /*0014*/ 	.word	0x00000020


	//----- nvinfo : EIATTR_MIN_STACK_SIZE
	.align		4
.L_4:
        /*0018*/ 	.byte	0x04, 0x12
        /*001a*/ 	.short	(.L_6 - .L_5)
	.align		4
.L_5:
        /*001c*/ 	.word	index@(_Z10add_arraysPKfS0_Pfi)
        /*0020*/ 	.word	0x00000020
.L_6:


//--------------------- .nv.compat                --------------------------
	.section	.nv.compat,"",@"SHT_CUDA_COMPAT_INFO"
	.align	4
        /*0000*/ 	.byte	0x02, 0x09, 0x00, 0x00, 0x02, 0x02, 0x01, 0x00, 0x02, 0x05, 0x05, 0x00, 0x03, 0x07, 0x01, 0x01
        /*0010*/ 	.byte	0x02, 0x03, 0x00, 0x00, 0x02, 0x06, 0x01, 0x00, 0x04, 0x0b, 0x08, 0x00, 0x09, 0x00, 0x00, 0x00
        /*0020*/ 	.byte	0x00, 0x00, 0x00, 0x00


//--------------------- .nv.info._Z10add_arraysPKfS0_Pfi --------------------------
	.section	.nv.info._Z10add_arraysPKfS0_Pfi,"",@"SHT_CUDA_INFO"
	.sectionflags	@""
	.align	4


	//----- nvinfo : EIATTR_CUDA_API_VERSION
	.align		4
        /*0000*/ 	.byte	0x04, 0x37
        /*0002*/ 	.short	(.L_8 - .L_7)
.L_7:
        /*0004*/ 	.word	0x00000082


	//----- nvinfo : EIATTR_KPARAM_INFO
	.align		4
.L_8:
        /*0008*/ 	.byte	0x04, 0x17
        /*000a*/ 	.short	(.L_10 - .L_9)
.L_9:
        /*000c*/ 	.word	0x00000000
        /*0010*/ 	.short	0x0003
        /*0012*/ 	.short	0x0018
        /*0014*/ 	.byte	0x00, 0xf0, 0x11, 0x00


	//----- nvinfo : EIATTR_KPARAM_INFO
	.align		4
.L_10:
        /*0018*/ 	.byte	0x04, 0x17
        /*001a*/ 	.short	(.L_12 - .L_11)
.L_11:
        /*001c*/ 	.word	0x00000000
        /*0020*/ 	.short	0x0002
        /*0022*/ 	.short	0x0010
        /*0024*/ 	.byte	0x00, 0xf5, 0x21, 0x00


	//----- nvinfo : EIATTR_KPARAM_INFO
	.align		4
.L_12:
        /*0028*/ 	.byte	0x04, 0x17
        /*002a*/ 	.short	(.L_14 - .L_13)
.L_13:
        /*002c*/ 	.word	0x00000000
        /*0030*/ 	.short	0x0001
        /*0032*/ 	.short	0x0008
        /*0034*/ 	.byte	0x00, 0xf5, 0x21, 0x00


	//----- nvinfo : EIATTR_KPARAM_INFO
	.align		4
.L_14:
        /*0038*/ 	.byte	0x04, 0x17
        /*003a*/ 	.short	(.L_16 - .L_15)
.L_15:
        /*003c*/ 	.word	0x00000000
        /*0040*/ 	.short	0x0000
        /*0042*/ 	.short	0x0000
        /*0044*/ 	.byte	0x00, 0xf5, 0x21, 0x00


	//----- nvinfo : EIATTR_SPARSE_MMA_MASK
	.align		4
.L_16:
        /*0048*/ 	.byte	0x03, 0x50
        /*004a*/ 	.short	0x0000


	//----- nvinfo : EIATTR_MAXREG_COUNT
	.align		4
        /*004c*/ 	.byte	0x03, 0x1b
        /*004e*/ 	.short	0x00ff


	//----- nvinfo : EIATTR_EXTERNS
	.align		4
        /*0050*/ 	.byte	0x04, 0x0f
        /*0052*/ 	.short	(.L_18 - .L_17)


	//   ....[0]....
	.align		4
.L_17:
        /*0054*/ 	.word	index@(vprintf)


	//----- nvinfo : EIATTR_MERCURY_ISA_VERSION
	.align		4
.L_18:
        /*0058*/ 	.byte	0x03, 0x5f
        /*005a*/ 	.short	0x0101


	//----- nvinfo : EIATTR_VRC_CTA_INIT_COUNT
	.align		4
        /*005c*/ 	.byte	0x02, 0x4a
	.zero		1
	.zero		1


	//----- nvinfo : EIATTR_SYSCALL_OFFSETS
	.align		4
        /*0060*/ 	.byte	0x04, 0x46
        /*0062*/ 	.short	(.L_20 - .L_19)


	//   ....[0]....
.L_19:
        /*0064*/ 	.word	0x00000270


	//----- nvinfo : EIATTR_EXIT_INSTR_OFFSETS
	.align		4
.L_20:
        /*0068*/ 	.byte	0x04, 0x1c
        /*006a*/ 	.short	(.L_22 - .L_21)


	//   ....[0]....
.L_21:
        /*006c*/ 	.word	0x000000c0


	//   ....[1]....
        /*0070*/ 	.word	0x00000280


	//----- nvinfo : EIATTR_CRS_STACK_SIZE
	.align		4
.L_22:
        /*0074*/ 	.byte	0x04, 0x1e
        /*0076*/ 	.short	(.L_24 - .L_23)
.L_23:
        /*0078*/ 	.word	0x00000000


	//----- nvinfo : EIATTR_CBANK_PARAM_SIZE
	.align		4
.L_24:
        /*007c*/ 	.byte	0x03, 0x19
        /*007e*/ 	.short	0x001c


	//----- nvinfo : EIATTR_PARAM_CBANK
	.align		4
        /*0080*/ 	.byte	0x04, 0x0a
        /*0082*/ 	.short	(.L_26 - .L_25)
	.align		4
.L_25:
        /*0084*/ 	.word	index@(.nv.constant0._Z10add_arraysPKfS0_Pfi)
        /*0088*/ 	.short	0x0380
        /*008a*/ 	.short	0x001c


	//----- nvinfo : EIATTR_SW_WAR
	.align		4
.L_26:
        /*008c*/ 	.byte	0x04, 0x36
        /*008e*/ 	.short	(.L_28 - .L_27)
.L_27:
        /*0090*/ 	.word	0x00000008
.L_28:


//--------------------- .nv.callgraph             --------------------------
	.section	.nv.callgraph,"",@"SHT_CUDA_CALLGRAPH"
	.align	4
	.sectionentsize	8
	.align		4
        /*0000*/ 	.word	0x00000000
	.align		4
        /*0004*/ 	.word	0xffffffff
	.align		4
        /*0008*/ 	.word	index@(_Z10add_arraysPKfS0_Pfi)
	.align		4
        /*000c*/ 	.word	index@(vprintf)
	.align		4
        /*0010*/ 	.word	0x00000000
	.align		4
        /*0014*/ 	.word	0xfffffffe
	.align		4
        /*0018*/ 	.word	0x00000000
	.align		4
        /*001c*/ 	.word	0xfffffffd
	.align		4
        /*0020*/ 	.word	0x00000000
	.align		4
        /*0024*/ 	.word	0xfffffffc


//--------------------- .nv.constant4             --------------------------
	.section	.nv.constant4,"a",@progbits
	.align	8
	.align		8
.nv.constant4:
        /*0000*/ 	.dword	vprintf
	.align		8
        /*0008*/ 	.dword	$str


//--------------------- .text._Z10add_arraysPKfS0_Pfi --------------------------
	.section	.text._Z10add_arraysPKfS0_Pfi,"ax",@progbits
	.align	128
        .global         _Z10add_arraysPKfS0_Pfi
        .type           _Z10add_arraysPKfS0_Pfi,@function
        .size           _Z10add_arraysPKfS0_Pfi,(.L_x_2 - _Z10add_arraysPKfS0_Pfi)
        .other          _Z10add_arraysPKfS0_Pfi,@"STO_CUDA_ENTRY STV_DEFAULT"
_Z10add_arraysPKfS0_Pfi:
.text._Z10add_arraysPKfS0_Pfi:
[----:B------:R-:W0:Y:S01]  /*0000*/  LDC R1, c[0x0][0x37c] ;  /* 0x0000df00ff017b82 */ /* 0x000e220000000800 */
[----:B------:R-:W1:Y:S01]  /*0010*/  S2R R2, SR_TID.X ;  /* 0x0000000000027919 */ /* 0x000e620000002100 */
[----:B------:R-:W2:Y:S06]  /*0020*/  LDCU UR5, c[0x0][0x2fc] ;  /* 0x00005f80ff0577ac */ /* 0x000eac0008000800 */
[----:B------:R-:W1:Y:S01]  /*0030*/  S2UR UR6, SR_CTAID.X ;  /* 0x00000000000679c3 */ /* 0x000e620000002500 */
[----:B0-----:R-:W-:Y:S01]  /*0040*/  IADD3 R1, PT, PT, R1, -0x20, RZ ;  /* 0xffffffe001017810 */ /* 0x001fe20007ffe0ff */
[----:B------:R-:W0:Y:S01]  /*0050*/  LDCU UR7, c[0x0][0x398] ;  /* 0x00007300ff0777ac */ /* 0x000e220008000800 */
[----:B------:R-:W3:Y:S05]  /*0060*/  LDCU UR4, c[0x0][0x2f8] ;  /* 0x00005f00ff0477ac */ /* 0x000eea0008000800 */
[----:B------:R-:W1:Y:S01]  /*0070*/  LDC R3, c[0x0][0x360] ;  /* 0x0000d800ff037b82 */ /* 0x000e620000000800 */
[----:B---3--:R-:W-:-:S04]  /*0080*/  IADD3 R6, P1, PT, R1, UR4, RZ ;  /* 0x0000000401067c10 */ /* 0x008fc8000ff3e0ff */
[----:B--2---:R-:W-:Y:S01]  /*0090*/  IADD3.X R7, PT, PT, RZ, UR5, RZ, P1, !PT ;  /* 0x00000005ff077c10 */ /* 0x004fe20008ffe4ff */
[----:B-1----:R-:W-:-:S05]  /*00a0*/  IMAD R2, R3, UR6, R2 ;  /* 0x0000000603027c24 */ /* 0x002fca000f8e0202 */
[----:B0-----:R-:W-:-:S13]  /*00b0*/  ISETP.GE.AND P0, PT, R2, UR7, PT ;  /* 0x0000000702007c0c */ /* 0x001fda000bf06270 */
[----:B------:R-:W-:Y:S05]  /*00c0*/  @P0 EXIT ;  /* 0x000000000000094d */ /* 0x000fea0003800000 */
[----:B------:R-:W0:Y:S01]  /*00d0*/  LDC.64 R4, c[0x0][0x380] ;  /* 0x0000e000ff047b82 */ /* 0x000e220000000a00 */
[----:B------:R-:W1:Y:S07]  /*00e0*/  LDCU.64 UR4, c[0x0][0x358] ;  /* 0x00006b00ff0477ac */ /* 0x000e6e0008000a00 */
[----:B------:R-:W2:Y:S08]  /*00f0*/  LDC.64 R14, c[0x0][0x388] ;  /* 0x0000e200ff0e7b82 */ /* 0x000eb00000000a00 */
[----:B------:R-:W3:Y:S01]  /*0100*/  LDC.64 R16, c[0x0][0x390] ;  /* 0x0000e400ff107b82 */ /* 0x000ee20000000a00 */
[----:B0-----:R-:W-:-:S05]  /*0110*/  IMAD.WIDE R4, R2, 0x4, R4 ;  /* 0x0000000402047825 */ /* 0x001fca00078e0204 */
[----:B-1----:R-:W4:Y:S01]  /*0120*/  LDG.E R0, desc[UR4][R4.64] ;  /* 0x0000000404007981 */ /* 0x002f22000c1e1900 */
[----:B--2---:R-:W-:-:S05]  /*0130*/  IMAD.WIDE R14, R2, 0x4, R14 ;  /* 0x00000004020e7825 */ /* 0x004fca00078e020e */
[----:B------:R-:W4:Y:S01]  /*0140*/  LDG.E R3, desc[UR4][R14.64] ;  /* 0x000000040e037981 */ /* 0x000f22000c1e1900 */
[----:B---3--:R-:W-:-:S04]  /*0150*/  IMAD.WIDE R16, R2, 0x4, R16 ;  /* 0x0000000402107825 */ /* 0x008fc800078e0210 */
[----:B----4-:R-:W-:-:S05]  /*0160*/  FADD R13, R0, R3 ;  /* 0x00000003000d7221 */ /* 0x010fca0000000000 */
[----:B------:R0:W-:Y:S04]  /*0170*/  STG.E desc[UR4][R16.64], R13 ;  /* 0x0000000d10007986 */ /* 0x0001e8000c101904 */
[----:B------:R1:W2:Y:S04]  /*0180*/  LDG.E R0, desc[UR4][R4.64] ;  /* 0x0000000404007981 */ /* 0x0002a8000c1e1900 */
[----:B------:R-:W3:Y:S01]  /*0190*/  LDG.E R10, desc[UR4][R14.64] ;  /* 0x000000040e0a7981 */ /* 0x000ee2000c1e1900 */
[----:B------:R-:W-:Y:S01]  /*01a0*/  MOV R12, 0x0 ;  /* 0x00000000000c7802 */ /* 0x000fe20000000f00 */
[----:B------:R-:W-:Y:S01]  /*01b0*/  IMAD.MOV.U32 R3, RZ, RZ, R2 ;  /* 0x000000ffff037224 */ /* 0x000fe200078e0002 */
[----:B------:R-:W1:Y:S01]  /*01c0*/  LDCU.64 UR4, c[0x4][0x8] ;  /* 0x01000100ff0477ac */ /* 0x000e620008000a00 */
[----:B------:R4:W-:Y:S03]  /*01d0*/  STL [R1+0x10], R2 ;  /* 0x0000100201007387 */ /* 0x0009e60000100800 */
[----:B0-----:R-:W0:Y:S01]  /*01e0*/  LDC.64 R12, c[0x4][R12] ;  /* 0x010000000c0c7b82 */ /* 0x001e220000000a00 */
[----:B------:R4:W-:Y:S01]  /*01f0*/  STL.64 [R1], R2 ;  /* 0x0000000201007387 */ /* 0x0009e20000100a00 */
[----:B-1----:R-:W-:Y:S01]  /*0200*/  MOV R4, UR4 ;  /* 0x0000000400047c02 */ /* 0x002fe20008000f00 */
[----:B------:R-:W-:Y:S01]  /*0210*/  IMAD.U32 R5, RZ, RZ, UR5 ;  /* 0x00000005ff057e24 */ /* 0x000fe2000f8e00ff */
[----:B--2---:R-:W1:Y:S08]  /*0220*/  F2F.F64.F32 R8, R0 ;  /* 0x0000000000087310 */ /* 0x004e700000201800 */
[----:B---3--:R-:W2:Y:S01]  /*0230*/  F2F.F64.F32 R10, R10 ;  /* 0x0000000a000a7310 */ /* 0x008ea20000201800 */
[----:B-1----:R4:W-:Y:S04]  /*0240*/  STL.64 [R1+0x8], R8 ;  /* 0x0000080801007387 */ /* 0x0029e80000100a00 */
[----:B0-2---:R4:W-:Y:S02]  /*0250*/  STL.64 [R1+0x18], R10 ;  /* 0x0000180a01007387 */ /* 0x0059e40000100a00 */
[----:B------:R-:W-:-:S07]  /*0260*/  LEPC R20, `(.L_x_0) ;  /* 0x000000001014794e */ /* 0x000fce0000000000 */
[----:B----4-:R-:W-:Y:S05]  /*0270*/  CALL.ABS.NOINC R12 ;  /* 0x000000000c007343 */ /* 0x010fea0003c00000 */
.L_x_0:
[----:B------:R-:W-:Y:S05]  /*0280*/  EXIT ;  /* 0x000000000000794d */ /* 0x000fea0003800000 */
.L_x_1:
[----:B------:R-:W-:-:S00]  /*0290*/  BRA `(.L_x_1) ;  /* 0xfffffffc00fc7947 */ /* 0x000fc0000383ffff */
[----:B------:R-:W-:-:S00]  /*02a0*/  NOP ;  /* 0x0000000000007918 */ /* 0x000fc00000000000 */
        /* <DEDUP_REMOVED lines=13> */
.L_x_2:


//--------------------- .nv.global.init           --------------------------
	.section	.nv.global.init,"aw",@progbits
.nv.global.init:
	.type		$str,@object
	.size		$str,(.L_0 - $str)
$str:
        /*0000*/ 	.byte	0x54, 0x68, 0x72, 0x65, 0x61, 0x64, 0x20, 0x25, 0x64, 0x3a, 0x20, 0x41, 0x5b, 0x25, 0x64, 0x5d
        /*0010*/ 	.byte	0x20, 0x3d, 0x20, 0x25, 0x66, 0x2c, 0x20, 0x42, 0x5b, 0x25, 0x64, 0x5d, 0x20, 0x3d, 0x20, 0x25
        /*0020*/ 	.byte	0x66, 0x0a, 0x00
.L_0:


//--------------------- .nv.shared.reserved.0     --------------------------
	.section	.nv.shared.reserved.0,"aw",@nobits
	.weak		__nv_reservedSMEM_offset_0_alias
	.size		__nv_reservedSMEM_offset_0_alias, 0, 64
	.other		__nv_reservedSMEM_offset_0_alias,@"STO_CUDA_RESERVED_SHARED STV_DEFAULT"
__nv_reservedSMEM_offset_0_alias:
	.zero		0
	.zero		64


//--------------------- .nv.constant0._Z10add_arraysPKfS0_Pfi --------------------------
	.section	.nv.constant0._Z10add_arraysPKfS0_Pfi,"a",@progbits
	.sectionflags	@""
	.align	4
.nv.constant0._Z10add_arraysPKfS0_Pfi:
	.zero		924


//--------------------- SYMBOLS --------------------------

	.type		.nv.reservedSmem.offset0,@object
	.size		.nv.reservedSmem.offset0,0x4
	.type		vprintf,@function
